//
// Generated by NVIDIA NVVM Compiler
//
// Compiler Build ID: CL-36424714
// Cuda compilation tools, release 13.0, V13.0.88
// Based on NVVM 20.0.0
//

.version 9.0
.target sm_100
.address_size 64

	// .globl	sigmoidKernel

.visible .entry sigmoidKernel(
	.param .u32 sigmoidKernel_param_0,
	.param .u64 .ptr .align 1 sigmoidKernel_param_1,
	.param .u64 .ptr .align 1 sigmoidKernel_param_2
)
{
	.reg .pred 	%p<2>;
	.reg .b32 	%r<8>;
	.reg .b32 	%f<15>;
	.reg .b64 	%rd<8>;
	.reg .b64 	%fd<4>;

	ld.param.u32 	%r2, [sigmoidKernel_param_0];
	ld.param.u64 	%rd1, [sigmoidKernel_param_1];
	ld.param.u64 	%rd2, [sigmoidKernel_param_2];
	mov.u32 	%r3, %ntid.x;
	mov.u32 	%r4, %ctaid.x;
	mov.u32 	%r5, %tid.x;
	mad.lo.s32 	%r1, %r3, %r4, %r5;
	setp.ge.s32 	%p1, %r1, %r2;
	@%p1 bra 	$L__BB0_2;
	cvta.to.global.u64 	%rd3, %rd1;
	cvta.to.global.u64 	%rd4, %rd2;
	mul.wide.s32 	%rd5, %r1, 4;
	add.s64 	%rd6, %rd3, %rd5;
	ld.global.f32 	%f1, [%rd6];
	fma.rn.f32 	%f2, %f1, 0fBBBB989D, 0f3F000000;
	cvt.sat.f32.f32 	%f3, %f2;
	mov.f32 	%f4, 0f4B400001;
	mov.f32 	%f5, 0f437C0000;
	fma.rm.f32 	%f6, %f3, %f5, %f4;
	add.f32 	%f7, %f6, 0fCB40007F;
	neg.f32 	%f8, %f7;
	fma.rn.f32 	%f9, %f1, 0fBFB8AA3B, %f8;
	fma.rn.f32 	%f10, %f1, 0fB2A57060, %f9;
	mov.b32 	%r6, %f6;
	shl.b32 	%r7, %r6, 23;
	mov.b32 	%f11, %r7;
	ex2.approx.ftz.f32 	%f12, %f10;
	mul.f32 	%f13, %f12, %f11;
	cvt.f64.f32 	%fd1, %f13;
	add.f64 	%fd2, %fd1, 0d3FF0000000000000;
	rcp.rn.f64 	%fd3, %fd2;
	cvt.rn.f32.f64 	%f14, %fd3;
	add.s64 	%rd7, %rd4, %rd5;
	st.global.f32 	[%rd7], %f14;
$L__BB0_2:
	ret;

}


// ===== COMPILED SASS (sm_100) =====

	.target	sm_100

	.elftype	@"ET_EXEC"


//--------------------- .note.nv.tkinfo           --------------------------
	.section	.note.nv.tkinfo,"",@"SHT_NOTE"
	.sectionflags	@"SHF_NOTE_NV_TKINFO"
	.tkinfo
        /*0018*/ 	.word	0x00000002
        /*0030*/ 	.string	""
        /*0030*/ 	.string	"ptxas"
        /*0030*/ 	.string	"Cuda compilation tools, release 13.0, V13.0.88"
        /*0030*/ 	.string	"Build cuda_13.0.r13.0/compiler.36424714_0"
        /*0030*/ 	.string	"-arch sm_100 -m 64 "



//--------------------- .note.nv.cuinfo           --------------------------
	.section	.note.nv.cuinfo,"",@"SHT_NOTE"
	.sectionflags	@"SHF_NOTE_NV_CUINFO"
        /*0018*/ 	.short	0x0002
        /*001a*/ 	.short	0x0064
        /*001c*/ 	.short	0x0082
	.zero		2


//--------------------- .nv.info                  --------------------------
	.section	.nv.info,"",@"SHT_CUDA_INFO"
	.align	4


	//----- nvinfo : EIATTR_REGCOUNT
	.align		4
        /*0000*/ 	.byte	0x04, 0x2f
        /*0002*/ 	.short	(.L_1 - .L_0)
	.align		4
.L_0:
        /*0004*/ 	.word	index@(sigmoidKernel)
        /*0008*/ 	.word	0x0000000e


	//----- nvinfo : EIATTR_FRAME_SIZE
	.align		4
.L_1:
        /*000c*/ 	.byte	0x04, 0x11
        /*000e*/ 	.short	(.L_3 - .L_2)
	.align		4
.L_2:
        /*0010*/ 	.word	index@($__internal_0_$__cuda_sm20_dblrcp_rn_slowpath_v3)
        /*0014*/ 	.word	0x00000000


	//----- nvinfo : EIATTR_FRAME_SIZE
	.align		4
.L_3:
        /*0018*/ 	.byte	0x04, 0x11
        /*001a*/ 	.short	(.L_5 - .L_4)
	.align		4
.L_4:
        /*001c*/ 	.word	index@(sigmoidKernel)
        /*0020*/ 	.word	0x00000000


	//----- nvinfo : EIATTR_MIN_STACK_SIZE
	.align		4
.L_5:
        /*0024*/ 	.byte	0x04, 0x12
        /*0026*/ 	.short	(.L_7 - .L_6)
	.align		4
.L_6:
        /*0028*/ 	.word	index@(sigmoidKernel)
        /*002c*/ 	.word	0x00000000
.L_7:


//--------------------- .nv.compat                --------------------------
	.section	.nv.compat,"",@"SHT_CUDA_COMPAT_INFO"
	.align	4
        /*0000*/ 	.byte	0x02, 0x09, 0x00, 0x00, 0x02, 0x02, 0x01, 0x00, 0x02, 0x05, 0x05, 0x00, 0x03, 0x07, 0x01, 0x01
        /*0010*/ 	.byte	0x02, 0x03, 0x00, 0x00, 0x02, 0x06, 0x01, 0x00, 0x04, 0x0b, 0x08, 0x00, 0x01, 0x00, 0x00, 0x00
        /*0020*/ 	.byte	0x00, 0x00, 0x00, 0x00


//--------------------- .nv.info.sigmoidKernel    --------------------------
	.section	.nv.info.sigmoidKernel,"",@"SHT_CUDA_INFO"
	.sectionflags	@""
	.align	4


	//----- nvinfo : EIATTR_CUDA_API_VERSION
	.align		4
        /*0000*/ 	.byte	0x04, 0x37
        /*0002*/ 	.short	(.L_9 - .L_8)
.L_8:
        /*0004*/ 	.word	0x00000082


	//----- nvinfo : EIATTR_KPARAM_INFO
	.align		4
.L_9:
        /*0008*/ 	.byte	0x04, 0x17
        /*000a*/ 	.short	(.L_11 - .L_10)
.L_10:
        /*000c*/ 	.word	0x00000000
        /*0010*/ 	.short	0x0002
        /*0012*/ 	.short	0x0010
        /*0014*/ 	.byte	0x00, 0xf5, 0x21, 0x00


	//----- nvinfo : EIATTR_KPARAM_INFO
	.align		4
.L_11:
        /*0018*/ 	.byte	0x04, 0x17
        /*001a*/ 	.short	(.L_13 - .L_12)
.L_12:
        /*001c*/ 	.word	0x00000000
        /*0020*/ 	.short	0x0001
        /*0022*/ 	.short	0x0008
        /*0024*/ 	.byte	0x00, 0xf5, 0x21, 0x00


	//----- nvinfo : EIATTR_KPARAM_INFO
	.align		4
.L_13:
        /*0028*/ 	.byte	0x04, 0x17
        /*002a*/ 	.short	(.L_15 - .L_14)
.L_14:
        /*002c*/ 	.word	0x00000000
        /*0030*/ 	.short	0x0000
        /*0032*/ 	.short	0x0000
        /*0034*/ 	.byte	0x00, 0xf0, 0x11, 0x00


	//----- nvinfo : EIATTR_SPARSE_MMA_MASK
	.align		4
.L_15:
        /*0038*/ 	.byte	0x03, 0x50
        /*003a*/ 	.short	0x0000


	//----- nvinfo : EIATTR_MAXREG_COUNT
	.align		4
        /*003c*/ 	.byte	0x03, 0x1b
        /*003e*/ 	.short	0x00ff


	//----- nvinfo : EIATTR_MERCURY_ISA_VERSION
	.align		4
        /*0040*/ 	.byte	0x03, 0x5f
        /*0042*/ 	.short	0x0101


	//----- nvinfo : EIATTR_VRC_CTA_INIT_COUNT
	.align		4
        /*0044*/ 	.byte	0x02, 0x4a
	.zero		1
	.zero		1


	//----- nvinfo : EIATTR_EXIT_INSTR_OFFSETS
	.align		4
        /*0048*/ 	.byte	0x04, 0x1c
        /*004a*/ 	.short	(.L_17 - .L_16)


	//   ....[0]....
.L_16:
        /*004c*/ 	.word	0x00000070


	//   ....[1]....
        /*0050*/ 	.word	0x000002b0


	//----- nvinfo : EIATTR_CRS_STACK_SIZE
	.align		4
.L_17:
        /*0054*/ 	.byte	0x04, 0x1e
        /*0056*/ 	.short	(.L_19 - .L_18)
.L_18:
        /*0058*/ 	.word	0x00000000


	//----- nvinfo : EIATTR_CBANK_PARAM_SIZE
	.align		4
.L_19:
        /*005c*/ 	.byte	0x03, 0x19
        /*005e*/ 	.short	0x0018


	//----- nvinfo : EIATTR_PARAM_CBANK
	.align		4
        /*0060*/ 	.byte	0x04, 0x0a
        /*0062*/ 	.short	(.L_21 - .L_20)
	.align		4
.L_20:
        /*0064*/ 	.word	index@(.nv.constant0.sigmoidKernel)
        /*0068*/ 	.short	0x0380
        /*006a*/ 	.short	0x0018


	//----- nvinfo : EIATTR_SW_WAR
	.align		4
.L_21:
        /*006c*/ 	.byte	0x04, 0x36
        /*006e*/ 	.short	(.L_23 - .L_22)
.L_22:
        /*0070*/ 	.word	0x00000008
.L_23:


//--------------------- .nv.callgraph             --------------------------
	.section	.nv.callgraph,"",@"SHT_CUDA_CALLGRAPH"
	.align	4
	.sectionentsize	8
	.align		4
        /*0000*/ 	.word	0x00000000
	.align		4
        /*0004*/ 	.word	0xffffffff
	.align		4
        /*0008*/ 	.word	0x00000000
	.align		4
        /*000c*/ 	.word	0xfffffffe
	.align		4
        /*0010*/ 	.word	0x00000000
	.align		4
        /*0014*/ 	.word	0xfffffffd
	.align		4
        /*0018*/ 	.word	0x00000000
	.align		4
        /*001c*/ 	.word	0xfffffffc


//--------------------- .text.sigmoidKernel       --------------------------
	.section	.text.sigmoidKernel,"ax",@progbits
	.align	128
        .global         sigmoidKernel
        .type           sigmoidKernel,@function
        .size           sigmoidKernel,(.L_x_7 - sigmoidKernel)
        .other          sigmoidKernel,@"STO_CUDA_ENTRY STV_DEFAULT"
sigmoidKernel:
.text.sigmoidKernel:
[----:B------:R-:W-:Y:S01]  /*0000*/  LDC R1, c[0x0][0x37c] ;  /* 0x0000df00ff017b82 */ /* 0x000fe20000000800 */
[----:B------:R-:W0:Y:S01]  /*0010*/  S2R R0, SR_CTAID.X ;  /* 0x0000000000007919 */ /* 0x000e220000002500 */
[----:B------:R-:W0:Y:S01]  /*0020*/  LDCU UR4, c[0x0][0x360] ;  /* 0x00006c00ff0477ac */ /* 0x000e220008000800 */
[----:B------:R-:W0:Y:S01]  /*0030*/  S2R R3, SR_TID.X ;  /* 0x0000000000037919 */ /* 0x000e220000002100 */
[----:B------:R-:W1:Y:S01]  /*0040*/  LDCU UR5, c[0x0][0x380] ;  /* 0x00007000ff0577ac */ /* 0x000e620008000800 */
[----:B0-----:R-:W-:-:S05]  /*0050*/  IMAD R0, R0, UR4, R3 ;  /* 0x0000000400007c24 */ /* 0x001fca000f8e0203 */
[----:B-1----:R-:W-:-:S13]  /*0060*/  ISETP.GE.AND P0, PT, R0, UR5, PT ;  /* 0x0000000500007c0c */ /* 0x002fda000bf06270 */
[----:B------:R-:W-:Y:S05]  /*0070*/  @P0 EXIT ;  /* 0x000000000000094d */ /* 0x000fea0003800000 */
[----:B------:R-:W0:Y:S01]  /*0080*/  LDC.64 R2, c[0x0][0x388] ;  /* 0x0000e200ff027b82 */ /* 0x000e220000000a00 */
[----:B------:R-:W1:Y:S01]  /*0090*/  LDCU.64 UR4, c[0x0][0x358] ;  /* 0x00006b00ff0477ac */ /* 0x000e620008000a00 */
[----:B0-----:R-:W-:-:S06]  /*00a0*/  IMAD.WIDE R2, R0, 0x4, R2 ;  /* 0x0000000400027825 */ /* 0x001fcc00078e0202 */
[----:B-1----:R-:W2:Y:S01]  /*00b0*/  LDG.E R2, desc[UR4][R2.64] ;  /* 0x0000000402027981 */ /* 0x002ea2000c1e1900 */
[----:B------:R-:W-:Y:S01]  /*00c0*/  IMAD.MOV.U32 R5, RZ, RZ, 0x3bbb989d ;  /* 0x3bbb989dff057424 */ /* 0x000fe200078e00ff */
[----:B------:R-:W-:Y:S01]  /*00d0*/  BSSY.RECONVERGENT B0, `(.L_x_0) ;  /* 0x0000019000007945 */ /* 0x000fe20003800200 */
[----:B------:R-:W-:Y:S02]  /*00e0*/  IMAD.MOV.U32 R7, RZ, RZ, 0x437c0000 ;  /* 0x437c0000ff077424 */ /* 0x000fe400078e00ff */
[----:B--2---:R-:W-:-:S04]  /*00f0*/  FFMA.SAT R4, R2, -R5, 0.5 ;  /* 0x3f00000002047423 */ /* 0x004fc80000002805 */
[----:B------:R-:W-:-:S04]  /*0100*/  FFMA.RM R4, R4, R7, 12582913 ;  /* 0x4b40000104047423 */ /* 0x000fc80000004007 */
[C---:B------:R-:W-:Y:S01]  /*0110*/  FADD R5, R4.reuse, -12583039 ;  /* 0xcb40007f04057421 */ /* 0x040fe20000000000 */
[----:B------:R-:W-:-:S03]  /*0120*/  SHF.L.U32 R4, R4, 0x17, RZ ;  /* 0x0000001704047819 */ /* 0x000fc600000006ff */
[----:B------:R-:W-:-:S04]  /*0130*/  FFMA R5, R2, -1.4426950216293334961, -R5 ;  /* 0xbfb8aa3b02057823 */ /* 0x000fc80000000805 */
[----:B------:R-:W-:-:S04]  /*0140*/  FFMA R10, R2, -1.925963033500011079e-08, R5 ;  /* 0xb2a57060020a7823 */ /* 0x000fc80000000005 */
[----:B------:R-:W0:Y:S02]  /*0150*/  MUFU.EX2 R5, R10 ;  /* 0x0000000a00057308 */ /* 0x000e240000000800 */
[----:B0-----:R-:W-:-:S06]  /*0160*/  FMUL R11, R4, R5 ;  /* 0x00000005040b7220 */ /* 0x001fcc0000400000 */
[----:B------:R-:W0:Y:S02]  /*0170*/  F2F.F64.F32 R2, R11 ;  /* 0x0000000b00027310 */ /* 0x000e240000201800 */
[----:B0-----:R-:W-:-:S06]  /*0180*/  DADD R4, R2, 1 ;  /* 0x3ff0000002047429 */ /* 0x001fcc0000000000 */
[----:B------:R-:W0:Y:S04]  /*0190*/  MUFU.RCP64H R3, R5 ;  /* 0x0000000500037308 */ /* 0x000e280000001800 */
[----:B------:R-:W-:-:S05]  /*01a0*/  VIADD R2, R5, 0x300402 ;  /* 0x0030040205027836 */ /* 0x000fca0000000000 */
[----:B------:R-:W-:Y:S01]  /*01b0*/  FSETP.GEU.AND P0, PT, |R2|, 5.8789094863358348022e-39, PT ;  /* 0x004004020200780b */ /* 0x000fe20003f0e200 */
[----:B0-----:R-:W-:-:S08]  /*01c0*/  DFMA R6, -R4, R2, 1 ;  /* 0x3ff000000406742b */ /* 0x001fd00000000102 */
[----:B------:R-:W-:-:S08]  /*01d0*/  DFMA R6, R6, R6, R6 ;  /* 0x000000060606722b */ /* 0x000fd00000000006 */
[----:B------:R-:W-:-:S08]  /*01e0*/  DFMA R6, R2, R6, R2 ;  /* 0x000000060206722b */ /* 0x000fd00000000002 */
[----:B------:R-:W-:-:S08]  /*01f0*/  DFMA R8, -R4, R6, 1 ;  /* 0x3ff000000408742b */ /* 0x000fd00000000106 */
[----:B------:R-:W-:Y:S01]  /*0200*/  DFMA R6, R6, R8, R6 ;  /* 0x000000080606722b */ /* 0x000fe20000000006 */
[----:B------:R-:W-:Y:S10]  /*0210*/  @P0 BRA `(.L_x_1) ;  /* 0x0000000000100947 */ /* 0x000ff40003800000 */
[----:B------:R-:W-:-:S04]  /*0220*/  LOP3.LUT R2, R5, 0x7fffffff, RZ, 0xc0, !PT ;  /* 0x7fffffff05027812 */ /* 0x000fc800078ec0ff */
[----:B------:R-:W-:Y:S02]  /*0230*/  IADD3 R8, PT, PT, R2, -0x100000, RZ ;  /* 0xfff0000002087810 */ /* 0x000fe40007ffe0ff */
[----:B------:R-:W-:-:S07]  /*0240*/  MOV R2, 0x260 ;  /* 0x0000026000027802 */ /* 0x000fce0000000f00 */
[----:B------:R-:W-:Y:S05]  /*0250*/  CALL.REL.NOINC `($__internal_0_$__cuda_sm20_dblrcp_rn_slowpath_v3) ;  /* 0x0000000000187944 */ /* 0x000fea0003c00000 */
.L_x_1:
[----:B------:R-:W-:Y:S05]  /*0260*/  BSYNC.RECONVERGENT B0 ;  /* 0x0000000000007941 */ /* 0x000fea0003800200 */
.L_x_0:
[----:B------:R-:W0:Y:S01]  /*0270*/  LDC.64 R2, c[0x0][0x390] ;  /* 0x0000e400ff027b82 */ /* 0x000e220000000a00 */
[----:B------:R-:W1:Y:S01]  /*0280*/  F2F.F32.F64 R7, R6 ;  /* 0x0000000600077310 */ /* 0x000e620000301000 */
[----:B0-----:R-:W-:-:S05]  /*0290*/  IMAD.WIDE R2, R0, 0x4, R2 ;  /* 0x0000000400027825 */ /* 0x001fca00078e0202 */
[----:B-1----:R-:W-:Y:S01]  /*02a0*/  STG.E desc[UR4][R2.64], R7 ;  /* 0x0000000702007986 */ /* 0x002fe2000c101904 */
[----:B------:R-:W-:Y:S05]  /*02b0*/  EXIT ;  /* 0x000000000000794d */ /* 0x000fea0003800000 */
        .weak           $__internal_0_$__cuda_sm20_dblrcp_rn_slowpath_v3
        .type           $__internal_0_$__cuda_sm20_dblrcp_rn_slowpath_v3,@function
        .size           $__internal_0_$__cuda_sm20_dblrcp_rn_slowpath_v3,(.L_x_7 - $__internal_0_$__cuda_sm20_dblrcp_rn_slowpath_v3)
$__internal_0_$__cuda_sm20_dblrcp_rn_slowpath_v3:
[----:B------:R-:W-:Y:S01]  /*02c0*/  DSETP.GTU.AND P0, PT, |R4|, +INF , PT ;  /* 0x7ff000000400742a */ /* 0x000fe20003f0c200 */
[----:B------:R-:W-:-:S13]  /*02d0*/  BSSY.RECONVERGENT B1, `(.L_x_2) ;  /* 0x0000023000017945 */ /* 0x000fda0003800200 */
[----:B------:R-:W-:Y:S05]  /*02e0*/  @P0 BRA `(.L_x_3) ;  /* 0x00000000007c0947 */ /* 0x000fea0003800000 */
[----:B------:R-:W-:-:S05]  /*02f0*/  LOP3.LUT R3, R5, 0x7fffffff, RZ, 0xc0, !PT ;  /* 0x7fffffff05037812 */ /* 0x000fca00078ec0ff */
[----:B------:R-:W-:-:S05]  /*0300*/  VIADD R6, R3, 0xffffffff ;  /* 0xffffffff03067836 */ /* 0x000fca0000000000 */
[----:B------:R-:W-:-:S13]  /*0310*/  ISETP.GE.U32.AND P0, PT, R6, 0x7fefffff, PT ;  /* 0x7fefffff0600780c */ /* 0x000fda0003f06070 */
[----:B------:R-:W-:Y:S02]  /*0320*/  @P0 LOP3.LUT R7, R5, 0x7ff00000, RZ, 0x3c, !PT ;  /* 0x7ff0000005070812 */ /* 0x000fe400078e3cff */
[----:B------:R-:W-:Y:S01]  /*0330*/  @P0 MOV R6, RZ ;  /* 0x000000ff00060202 */ /* 0x000fe20000000f00 */
[----:B------:R-:W-:Y:S06]  /*0340*/  @P0 BRA `(.L_x_4) ;  /* 0x00000000006c0947 */ /* 0x000fec0003800000 */
[----:B------:R-:W-:-:S13]  /*0350*/  ISETP.GE.U32.AND P0, PT, R3, 0x1000001, PT ;  /* 0x010000010300780c */ /* 0x000fda0003f06070 */
[----:B------:R-:W-:Y:S05]  /*0360*/  @!P0 BRA `(.L_x_5) ;  /* 0x0000000000348947 */ /* 0x000fea0003800000 */
[----:B------:R-:W-:Y:S01]  /*0370*/  VIADD R7, R5, 0xc0200000 ;  /* 0xc020000005077836 */ /* 0x000fe20000000000 */
[----:B------:R-:W-:-:S03]  /*0380*/  MOV R6, R4 ;  /* 0x0000000400067202 */ /* 0x000fc60000000f00 */
[----:B------:R-:W0:Y:S03]  /*0390*/  MUFU.RCP64H R9, R7 ;  /* 0x0000000700097308 */ /* 0x000e260000001800 */
[----:B0-----:R-:W-:-:S08]  /*03a0*/  DFMA R10, -R6, R8, 1 ;  /* 0x3ff00000060a742b */ /* 0x001fd00000000108 */
[----:B------:R-:W-:-:S08]  /*03b0*/  DFMA R10, R10, R10, R10 ;  /* 0x0000000a0a0a722b */ /* 0x000fd0000000000a */
[----:B------:R-:W-:-:S08]  /*03c0*/  DFMA R10, R8, R10, R8 ;  /* 0x0000000a080a722b */ /* 0x000fd00000000008 */
[----:B------:R-:W-:-:S08]  /*03d0*/  DFMA R8, -R6, R10, 1 ;  /* 0x3ff000000608742b */ /* 0x000fd0000000010a */
[----:B------:R-:W-:-:S08]  /*03e0*/  DFMA R8, R10, R8, R10 ;  /* 0x000000080a08722b */ /* 0x000fd0000000000a */
[----:B------:R-:W-:-:S08]  /*03f0*/  DMUL R8, R8, 2.2250738585072013831e-308 ;  /* 0x0010000008087828 */ /* 0x000fd00000000000 */
[----:B------:R-:W-:-:S08]  /*0400*/  DFMA R4, -R4, R8, 1 ;  /* 0x3ff000000404742b */ /* 0x000fd00000000108 */
[----:B------:R-:W-:-:S08]  /*0410*/  DFMA R4, R4, R4, R4 ;  /* 0x000000040404722b */ /* 0x000fd00000000004 */
[----:B------:R-:W-:Y:S01]  /*0420*/  DFMA R6, R8, R4, R8 ;  /* 0x000000040806722b */ /* 0x000fe20000000008 */
[----:B------:R-:W-:Y:S10]  /*0430*/  BRA `(.L_x_4) ;  /* 0x0000000000307947 */ /* 0x000ff40003800000 */
.L_x_5:
[----:B------:R-:W-:Y:S01]  /*0440*/  DMUL R4, R4, 8.11296384146066816958e+31 ;  /* 0x4690000004047828 */ /* 0x000fe20000000000 */
[----:B------:R-:W-:-:S05]  /*0450*/  IMAD.MOV.U32 R6, RZ, RZ, R8 ;  /* 0x000000ffff067224 */ /* 0x000fca00078e0008 */
[----:B------:R-:W0:Y:S02]  /*0460*/  MUFU.RCP64H R7, R5 ;  /* 0x0000000500077308 */ /* 0x000e240000001800 */
[----:B0-----:R-:W-:-:S08]  /*0470*/  DFMA R8, -R4, R6, 1 ;  /* 0x3ff000000408742b */ /* 0x001fd00000000106 */
[----:B------:R-:W-:-:S08]  /*0480*/  DFMA R8, R8, R8, R8 ;  /* 0x000000080808722b */ /* 0x000fd00000000008 */
[----:B------:R-:W-:-:S08]  /*0490*/  DFMA R8, R6, R8, R6 ;  /* 0x000000080608722b */ /* 0x000fd00000000006 */
[----:B------:R-:W-:-:S08]  /*04a0*/  DFMA R6, -R4, R8, 1 ;  /* 0x3ff000000406742b */ /* 0x000fd00000000108 */
[----:B------:R-:W-:-:S08]  /*04b0*/  DFMA R6, R8, R6, R8 ;  /* 0x000000060806722b */ /* 0x000fd00000000008 */
[----:B------:R-:W-:Y:S01]  /*04c0*/  DMUL R6, R6, 8.11296384146066816958e+31 ;  /* 0x4690000006067828 */ /* 0x000fe20000000000 */
[----:B------:R-:W-:Y:S10]  /*04d0*/  BRA `(.L_x_4) ;  /* 0x0000000000087947 */ /* 0x000ff40003800000 */
.L_x_3:
[----:B------:R-:W-:Y:S02]  /*04e0*/  LOP3.LUT R7, R5, 0x80000, RZ, 0xfc, !PT ;  /* 0x0008000005077812 */ /* 0x000fe400078efcff */
[----:B------:R-:W-:-:S07]  /*04f0*/  MOV R6, R4 ;  /* 0x0000000400067202 */ /* 0x000fce0000000f00 */
.L_x_4:
[----:B------:R-:W-:Y:S05]  /*0500*/  BSYNC.RECONVERGENT B1 ;  /* 0x0000000000017941 */ /* 0x000fea0003800200 */
.L_x_2:
[----:B------:R-:W-:-:S04]  /*0510*/  MOV R3, 0x0 ;  /* 0x0000000000037802 */ /* 0x000fc80000000f00 */
[----:B------:R-:W-:Y:S05]  /*0520*/  RET.REL.NODEC R2 `(sigmoidKernel) ;  /* 0xfffffff802b47950 */ /* 0x000fea0003c3ffff */
.L_x_6:
[----:B------:R-:W-:-:S00]  /*0530*/  BRA `(.L_x_6) ;  /* 0xfffffffc00fc7947 */ /* 0x000fc0000383ffff */
[----:B------:R-:W-:-:S00]  /*0540*/  NOP ;  /* 0x0000000000007918 */ /* 0x000fc00000000000 */
        /* <DEDUP_REMOVED lines=11> */
.L_x_7:


//--------------------- .nv.shared.reserved.0     --------------------------
	.section	.nv.shared.reserved.0,"aw",@nobits
	.weak		__nv_reservedSMEM_offset_0_alias
	.size		__nv_reservedSMEM_offset_0_alias, 0, 64
	.other		__nv_reservedSMEM_offset_0_alias,@"STO_CUDA_RESERVED_SHARED STV_DEFAULT"
__nv_reservedSMEM_offset_0_alias:
	.zero		0
	.zero		64


//--------------------- .nv.constant0.sigmoidKernel --------------------------
	.section	.nv.constant0.sigmoidKernel,"a",@progbits
	.sectionflags	@""
	.align	4
.nv.constant0.sigmoidKernel:
	.zero		920


//--------------------- SYMBOLS --------------------------

	.type		.nv.reservedSmem.offset0,@object
	.size		.nv.reservedSmem.offset0,0x4
